	.headerflags	@"EF_CUDA_TEXMODE_UNIFIED EF_CUDA_64BIT_ADDRESS EF_CUDA_SM86 EF_CUDA_VIRTUAL_SM(EF_CUDA_SM86)"
	.elftype	@"ET_EXEC"


//--------------------- .nv.info                  --------------------------
	.section	.nv.info,"",@"SHT_CUDA_INFO"
	.align	4


	//----- nvinfo : EIATTR_REGCOUNT
	.align		4
        /*0000*/ 	.byte	0x04, 0x2f
        /*0002*/ 	.short	(.L_1 - .L_0)
	.align		4
.L_0:
        /*0004*/ 	.word	index@(triton_mm)
        /*0008*/ 	.word	0x00000060


	//----- nvinfo : EIATTR_MIN_STACK_SIZE
	.align		4
.L_1:
        /*000c*/ 	.byte	0x04, 0x12
        /*000e*/ 	.short	(.L_3 - .L_2)
	.align		4
.L_2:
        /*0010*/ 	.word	index@(triton_mm)
        /*0014*/ 	.word	0x00000000


	//----- nvinfo : EIATTR_FRAME_SIZE
	.align		4
.L_3:
        /*0018*/ 	.byte	0x04, 0x11
        /*001a*/ 	.short	(.L_5 - .L_4)
	.align		4
.L_4:
        /*001c*/ 	.word	index@(triton_mm)
        /*0020*/ 	.word	0x00000000


	//----- nvinfo : EIATTR_MIN_STACK_SIZE
	.align		4
.L_5:
        /*0024*/ 	.byte	0x04, 0x12
        /*0026*/ 	.short	(.L_7 - .L_6)
	.align		4
.L_6:
        /*0028*/ 	.word	index@(triton_mm)
        /*002c*/ 	.word	0x00000000
.L_7:


//--------------------- .nv.info.triton_mm        --------------------------
	.section	.nv.info.triton_mm,"",@"SHT_CUDA_INFO"
	.sectionflags	@""
	.align	4


	//----- nvinfo : EIATTR_CUDA_API_VERSION
	.align		4
        /*0000*/ 	.byte	0x04, 0x37
        /*0002*/ 	.short	(.L_9 - .L_8)
.L_8:
        /*0004*/ 	.word	0x0000007c


	//----- nvinfo : EIATTR_SW2861232_WAR
	.align		4
.L_9:
        /*0008*/ 	.byte	0x01, 0x35
	.zero		2


	//----- nvinfo : EIATTR_PARAM_CBANK
	.align		4
        /*000c*/ 	.byte	0x04, 0x0a
        /*000e*/ 	.short	(.L_11 - .L_10)
	.align		4
.L_10:
        /*0010*/ 	.word	index@(.nv.constant0.triton_mm)
        /*0014*/ 	.short	0x0160
        /*0016*/ 	.short	0x0020


	//----- nvinfo : EIATTR_CBANK_PARAM_SIZE
	.align		4
.L_11:
        /*0018*/ 	.byte	0x03, 0x19
        /*001a*/ 	.short	0x0020


	//----- nvinfo : EIATTR_KPARAM_INFO
	.align		4
        /*001c*/ 	.byte	0x04, 0x17
        /*001e*/ 	.short	(.L_13 - .L_12)
.L_12:
        /*0020*/ 	.word	0x00000000
        /*0024*/ 	.short	0x0003
        /*0026*/ 	.short	0x0018
        /*0028*/ 	.byte	0x00, 0xf4, 0x21, 0x00


	//----- nvinfo : EIATTR_KPARAM_INFO
	.align		4
.L_13:
        /*002c*/ 	.byte	0x04, 0x17
        /*002e*/ 	.short	(.L_15 - .L_14)
.L_14:
        /*0030*/ 	.word	0x00000000
        /*0034*/ 	.short	0x0002
        /*0036*/ 	.short	0x0010
        /*0038*/ 	.byte	0x00, 0xf4, 0x21, 0x00


	//----- nvinfo : EIATTR_KPARAM_INFO
	.align		4
.L_15:
        /*003c*/ 	.byte	0x04, 0x17
        /*003e*/ 	.short	(.L_17 - .L_16)
.L_16:
        /*0040*/ 	.word	0x00000000
        /*0044*/ 	.short	0x0001
        /*0046*/ 	.short	0x0008
        /*0048*/ 	.byte	0x00, 0xf4, 0x21, 0x00


	//----- nvinfo : EIATTR_KPARAM_INFO
	.align		4
.L_17:
        /*004c*/ 	.byte	0x04, 0x17
        /*004e*/ 	.short	(.L_19 - .L_18)
.L_18:
        /*0050*/ 	.word	0x00000000
        /*0054*/ 	.short	0x0000
        /*0056*/ 	.short	0x0000
        /*0058*/ 	.byte	0x00, 0xf4, 0x21, 0x00


	//----- nvinfo : EIATTR_MAXREG_COUNT
	.align		4
.L_19:
        /*005c*/ 	.byte	0x03, 0x1b
        /*005e*/ 	.short	0x00ff


	//----- nvinfo : EIATTR_EXIT_INSTR_OFFSETS
	.align		4
        /*0060*/ 	.byte	0x04, 0x1c
        /*0062*/ 	.short	(.L_21 - .L_20)


	//   ....[0]....
.L_20:
        /*0064*/ 	.word	0x00001910


	//   ....[1]....
        /*0068*/ 	.word	0x00001960


	//----- nvinfo : EIATTR_REQNTID
	.align		4
.L_21:
        /*006c*/ 	.byte	0x04, 0x10
        /*006e*/ 	.short	(.L_23 - .L_22)
.L_22:
        /*0070*/ 	.word	0x00000080
        /*0074*/ 	.word	0x00000001
        /*0078*/ 	.word	0x00000001
.L_23:


//--------------------- .nv.callgraph             --------------------------
	.section	.nv.callgraph,"",@"SHT_CUDA_CALLGRAPH"
	.align	4
	.sectionentsize	8
	.align		4
        /*0000*/ 	.word	0x00000000
	.align		4
        /*0004*/ 	.word	0xffffffff
	.align		4
        /*0008*/ 	.word	0x00000000
	.align		4
        /*000c*/ 	.word	0xfffffffe
	.align		4
        /*0010*/ 	.word	0x00000000
	.align		4
        /*0014*/ 	.word	0xfffffffd
	.align		4
        /*0018*/ 	.word	0x00000000
	.align		4
        /*001c*/ 	.word	0xfffffffc


//--------------------- .nv.rel.action            --------------------------
	.section	.nv.rel.action,"",@"SHT_CUDA_RELOCINFO"
	.align	8
	.sectionentsize	8
        /*0000*/ 	.byte	0x73, 0x00, 0x00, 0x00, 0x00, 0x00, 0x00, 0x00, 0x00, 0x00, 0x00, 0x11, 0x25, 0x00, 0x05, 0x36


//--------------------- .nv.constant0.triton_mm   --------------------------
	.section	.nv.constant0.triton_mm,"a",@progbits
	.sectionflags	@""
	.align	4
.nv.constant0.triton_mm:
	.zero		384


//--------------------- .text.triton_mm           --------------------------
	.section	.text.triton_mm,"ax",@progbits
	.sectionflags	@"SHF_BARRIERS=1"
	.sectioninfo	@"SHI_REGISTERS=96"
	.align	128
        .global         triton_mm
        .type           triton_mm,@function
        .size           triton_mm,(.L_x_2 - triton_mm)
        .other          triton_mm,@"STO_CUDA_ENTRY STV_DEFAULT"
triton_mm:
.text.triton_mm:
[----:B------:R-:W-:Y:S02]  /*0000*/  IMAD.MOV.U32 R1, RZ, RZ, c[0x0][0x28] ;  /* 0x00000a00ff017624 */ /* 0x000fe400078e00ff */
[----:B------:R-:W1:Y:S01]  /*0010*/  S2R R9, SR_CTAID.X ;  /* 0x0000000000097919 */ /* 0x000e620000002500 */
[----:B------:R-:W-:Y:S01]  /*0020*/  IMAD.MOV.U32 R5, RZ, RZ, -0x8 ;  /* 0xfffffff8ff057424 */ /* 0x000fe200078e00ff */
[----:B------:R-:W-:Y:S01]  /*0030*/  ULDC.64 UR4, c[0x0][0x118] ;  /* 0x0000460000047ab9 */ /* 0x000fe20000000a00 */
[----:B------:R-:W-:Y:S01]  /*0040*/  IMAD.MOV.U32 R88, RZ, RZ, 0x1 ;  /* 0x00000001ff587424 */ /* 0x000fe200078e00ff */
[----:B------:R-:W2:Y:S01]  /*0050*/  S2R R17, SR_TID.X ;  /* 0x0000000000117919 */ /* 0x000ea20000002100 */
[----:B------:R-:W-:Y:S01]  /*0060*/  IMAD.MOV.U32 R87, RZ, RZ, -0x1 ;  /* 0xffffffffff577424 */ /* 0x000fe200078e00ff */
[----:B------:R-:W-:Y:S01]  /*0070*/  CS2R R32, SRZ ;  /* 0x0000000000207805 */ /* 0x000fe2000001ff00 */
[----:B------:R-:W-:Y:S01]  /*0080*/  IMAD.MOV.U32 R86, RZ, RZ, RZ ;  /* 0x000000ffff567224 */ /* 0x000fe200078e00ff */
[----:B------:R-:W-:Y:S01]  /*0090*/  CS2R R34, SRZ ;  /* 0x0000000000227805 */ /* 0x000fe2000001ff00 */
[----:B------:R-:W-:Y:S01]  /*00a0*/  IMAD.MOV.U32 R46, RZ, RZ, RZ ;  /* 0x000000ffff2e7224 */ /* 0x000fe200078e00ff */
[----:B------:R-:W-:Y:S01]  /*00b0*/  CS2R R80, SRZ ;  /* 0x0000000000507805 */ /* 0x000fe2000001ff00 */
        /* <DEDUP_REMOVED lines=13> */
[----:B-1----:R-:W-:Y:S01]  /*0190*/  IMAD.HI R0, R9, 0x2aaaaaab, RZ ;  /* 0x2aaaaaab09007827 */ /* 0x002fe200078e02ff */
[----:B------:R-:W-:Y:S01]  /*01a0*/  CS2R R28, SRZ ;  /* 0x00000000001c7805 */ /* 0x000fe2000001ff00 */
[----:B------:R-:W-:Y:S01]  /*01b0*/  CS2R R30, SRZ ;  /* 0x00000000001e7805 */ /* 0x000fe2000001ff00 */
[----:B------:R-:W-:Y:S01]  /*01c0*/  CS2R R52, SRZ ;  /* 0x0000000000347805 */ /* 0x000fe2000001ff00 */
[----:B------:R-:W-:Y:S01]  /*01d0*/  CS2R R54, SRZ ;  /* 0x0000000000367805 */ /* 0x000fe2000001ff00 */
[----:B------:R-:W-:Y:S01]  /*01e0*/  SHF.R.U32.HI R3, RZ, 0x1f, R0 ;  /* 0x0000001fff037819 */ /* 0x000fe20000011600 */
[----:B------:R-:W-:Y:S01]  /*01f0*/  CS2R R48, SRZ ;  /* 0x0000000000307805 */ /* 0x000fe2000001ff00 */
[----:B------:R-:W-:Y:S01]  /*0200*/  CS2R R50, SRZ ;  /* 0x0000000000327805 */ /* 0x000fe2000001ff00 */
[----:B------:R-:W-:Y:S01]  /*0210*/  CS2R R18, SRZ ;  /* 0x0000000000127805 */ /* 0x000fe2000001ff00 */
[----:B------:R-:W-:Y:S01]  /*0220*/  LEA.HI.SX32 R0, R0, R3, 0x1a ;  /* 0x0000000300007211 */ /* 0x000fe200078fd2ff */
[----:B------:R-:W-:Y:S01]  /*0230*/  CS2R R20, SRZ ;  /* 0x0000000000147805 */ /* 0x000fe2000001ff00 */
[----:B------:R-:W-:Y:S01]  /*0240*/  CS2R R22, SRZ ;  /* 0x0000000000167805 */ /* 0x000fe2000001ff00 */
[----:B------:R-:W-:-:S02]  /*0250*/  CS2R R24, SRZ ;  /* 0x0000000000187805 */ /* 0x000fc4000001ff00 */
[C---:B------:R-:W-:Y:S02]  /*0260*/  IMAD R2, R0.reuse, R5, 0x1d ;  /* 0x0000001d00027424 */ /* 0x040fe400078e0205 */
[----:B------:R-:W-:-:S03]  /*0270*/  IMAD R7, R0, -0x180, R9 ;  /* 0xfffffe8000077824 */ /* 0x000fc600078e0209 */
[----:B------:R-:W-:Y:S02]  /*0280*/  IMNMX R4, R2, 0x8, PT ;  /* 0x0000000802047817 */ /* 0x000fe40003800200 */
[----:B------:R-:W-:Y:S02]  /*0290*/  IABS R6, R7 ;  /* 0x0000000700067213 */ /* 0x000fe40000000000 */
[-C--:B------:R-:W-:Y:S02]  /*02a0*/  IABS R8, R4.reuse ;  /* 0x0000000400087213 */ /* 0x080fe40000000000 */
[-C--:B------:R-:W-:Y:S02]  /*02b0*/  IABS R10, R4.reuse ;  /* 0x00000004000a7213 */ /* 0x080fe40000000000 */
[----:B------:R-:W1:Y:S01]  /*02c0*/  I2F.RP R5, R8 ;  /* 0x0000000800057306 */ /* 0x000e620000209400 */
[----:B------:R-:W-:-:S04]  /*02d0*/  LOP3.LUT R7, R7, R4, RZ, 0x3c, !PT ;  /* 0x0000000407077212 */ /* 0x000fc800078e3cff */
[----:B------:R-:W-:-:S03]  /*02e0*/  ISETP.GE.AND P3, PT, R7, RZ, PT ;  /* 0x000000ff0700720c */ /* 0x000fc60003f66270 */
[----:B-1----:R-:W1:Y:S02]  /*02f0*/  MUFU.RCP R5, R5 ;  /* 0x0000000500057308 */ /* 0x002e640000001000 */
[----:B-1----:R-:W-:-:S06]  /*0300*/  IADD3 R2, R5, 0xffffffe, RZ ;  /* 0x0ffffffe05027810 */ /* 0x002fcc0007ffe0ff */
[----:B------:R1:W3:Y:S02]  /*0310*/  F2I.FTZ.U32.TRUNC.NTZ R3, R2 ;  /* 0x0000000200037305 */ /* 0x0002e4000021f000 */
[----:B-1----:R-:W-:Y:S02]  /*0320*/  IMAD.MOV.U32 R2, RZ, RZ, RZ ;  /* 0x000000ffff027224 */ /* 0x002fe400078e00ff */
[----:B---3--:R-:W-:-:S04]  /*0330*/  IMAD.MOV R11, RZ, RZ, -R3 ;  /* 0x000000ffff0b7224 */ /* 0x008fc800078e0a03 */
[----:B------:R-:W-:-:S04]  /*0340*/  IMAD R11, R11, R8, RZ ;  /* 0x000000080b0b7224 */ /* 0x000fc800078e02ff */
[----:B------:R-:W-:-:S04]  /*0350*/  IMAD.HI.U32 R3, R3, R11, R2 ;  /* 0x0000000b03037227 */ /* 0x000fc800078e0002 */
[----:B------:R-:W-:Y:S02]  /*0360*/  IMAD.MOV R11, RZ, RZ, -R10 ;  /* 0x000000ffff0b7224 */ /* 0x000fe400078e0a0a */
[----:B------:R-:W-:-:S04]  /*0370*/  IMAD.HI.U32 R2, R3, R6, RZ ;  /* 0x0000000603027227 */ /* 0x000fc800078e00ff */
[----:B------:R-:W-:Y:S01]  /*0380*/  IMAD R5, R2, R11, R6 ;  /* 0x0000000b02057224 */ /* 0x000fe200078e0206 */
[----:B------:R-:W-:-:S04]  /*0390*/  IABS R6, R9 ;  /* 0x0000000900067213 */ /* 0x000fc80000000000 */
[----:B------:R-:W-:Y:S01]  /*03a0*/  ISETP.GT.U32.AND P2, PT, R8, R5, PT ;  /* 0x000000050800720c */ /* 0x000fe20003f44070 */
[----:B------:R-:W-:-:S04]  /*03b0*/  IMAD.HI.U32 R3, R3, R6, RZ ;  /* 0x0000000603037227 */ /* 0x000fc800078e00ff */
[----:B------:R-:W-:Y:S01]  /*03c0*/  IMAD R3, R3, R11, R6 ;  /* 0x0000000b03037224 */ /* 0x000fe200078e0206 */
[----:B--2---:R-:W-:-:S04]  /*03d0*/  SHF.R.U32.HI R6, RZ, 0x1, R17 ;  /* 0x00000001ff067819 */ /* 0x004fc80000011611 */
[----:B------:R-:W-:Y:S02]  /*03e0*/  ISETP.GT.U32.AND P1, PT, R8, R3, PT ;  /* 0x000000030800720c */ /* 0x000fe40003f24070 */
[----:B------:R-:W-:Y:S01]  /*03f0*/  SGXT.U32 R6, R6, 0x6 ;  /* 0x000000060606781a */ /* 0x000fe20000000000 */
[----:B------:R-:W-:Y:S01]  /*0400*/  @!P2 IMAD.IADD R5, R5, 0x1, -R8 ;  /* 0x000000010505a824 */ /* 0x000fe200078e0a08 */
[----:B------:R-:W-:Y:S02]  /*0410*/  @!P2 IADD3 R2, R2, 0x1, RZ ;  /* 0x000000010202a810 */ /* 0x000fe40007ffe0ff */
[----:B------:R-:W-:Y:S02]  /*0420*/  ISETP.GE.AND P2, PT, R9, RZ, PT ;  /* 0x000000ff0900720c */ /* 0x000fe40003f46270 */
[----:B------:R-:W-:-:S05]  /*0430*/  ISETP.GE.U32.AND P0, PT, R5, R8, PT ;  /* 0x000000080500720c */ /* 0x000fca0003f06070 */
[----:B------:R-:W-:-:S05]  /*0440*/  @!P1 IMAD.IADD R3, R3, 0x1, -R8 ;  /* 0x0000000103039824 */ /* 0x000fca00078e0a08 */
[----:B------:R-:W-:-:S03]  /*0450*/  ISETP.GT.U32.AND P1, PT, R8, R3, PT ;  /* 0x000000030800720c */ /* 0x000fc60003f24070 */
[----:B------:R-:W-:Y:S02]  /*0460*/  @P0 IADD3 R2, R2, 0x1, RZ ;  /* 0x0000000102020810 */ /* 0x000fe40007ffe0ff */
[----:B------:R-:W-:Y:S02]  /*0470*/  ISETP.NE.AND P0, PT, R4, RZ, PT ;  /* 0x000000ff0400720c */ /* 0x000fe40003f05270 */
[----:B------:R-:W-:Y:S01]  /*0480*/  LOP3.LUT R4, RZ, R4, RZ, 0x33, !PT ;  /* 0x00000004ff047212 */ /* 0x000fe200078e33ff */
[----:B------:R-:W-:-:S05]  /*0490*/  @!P3 IMAD.MOV R2, RZ, RZ, -R2 ;  /* 0x000000ffff02b224 */ /* 0x000fca00078e0a02 */
[----:B------:R-:W-:Y:S01]  /*04a0*/  SEL R84, R4, R2, !P0 ;  /* 0x0000000204547207 */ /* 0x000fe20004000000 */
[----:B------:R-:W-:-:S04]  /*04b0*/  @!P1 IMAD.IADD R3, R3, 0x1, -R8 ;  /* 0x0000000103039824 */ /* 0x000fc800078e0a08 */
[----:B------:R-:W-:Y:S02]  /*04c0*/  IMAD.SHL.U32 R84, R84, 0x40, RZ ;  /* 0x0000004054547824 */ /* 0x000fe400078e00ff */
[----:B------:R-:W-:-:S03]  /*04d0*/  @!P2 IMAD.MOV R3, RZ, RZ, -R3 ;  /* 0x000000ffff03a224 */ /* 0x000fc600078e0a03 */
[----:B------:R-:W-:Y:S02]  /*04e0*/  LOP3.LUT R8, R84, R6, RZ, 0xfc, !PT ;  /* 0x0000000654087212 */ /* 0x000fe400078efcff */
[----:B------:R-:W-:Y:S01]  /*04f0*/  SEL R3, R4, R3, !P0 ;  /* 0x0000000304037207 */ /* 0x000fe20004000000 */
[----:B------:R-:W-:Y:S01]  /*0500*/  IMAD.MOV.U32 R4, RZ, RZ, RZ ;  /* 0x000000ffff047224 */ /* 0x000fe200078e00ff */
[----:B------:R-:W-:-:S03]  /*0510*/  PRMT R2, R8, 0x9910, RZ ;  /* 0x0000991008027816 */ /* 0x000fc600000000ff */
[----:B------:R-:W-:Y:S02]  /*0520*/  IMAD R3, R0, 0x8, R3 ;  /* 0x0000000800037824 */ /* 0x000fe400078e0203 */
[----:B------:R-:W-:Y:S02]  /*0530*/  IMAD R2, R2, 0x2aab, RZ ;  /* 0x00002aab02027824 */ /* 0x000fe400078e02ff */
[----:B------:R-:W-:-:S03]  /*0540*/  IMAD.SHL.U32 R7, R3, 0x80, RZ ;  /* 0x0000008003077824 */ /* 0x000fc600078e00ff */
[----:B------:R-:W-:Y:S01]  /*0550*/  SHF.R.S32.HI R0, RZ, 0x10, R2 ;  /* 0x00000010ff007819 */ /* 0x000fe20000011402 */
[----:B------:R-:W-:Y:S01]  /*0560*/  IMAD.MOV.U32 R2, RZ, RZ, RZ ;  /* 0x000000ffff027224 */ /* 0x000fe200078e00ff */
[C---:B------:R-:W-:Y:S02]  /*0570*/  LOP3.LUT R3, R7.reuse, R6, RZ, 0xfc, !PT ;  /* 0x0000000607037212 */ /* 0x040fe400078efcff */
[----:B------:R-:W-:Y:S02]  /*0580*/  LOP3.LUT R9, R0, 0xffff, RZ, 0xc0, !PT ;  /* 0x0000ffff00097812 */ /* 0x000fe400078ec0ff */
[----:B------:R-:W-:Y:S02]  /*0590*/  LOP3.LUT R5, R7, 0x40, R6, 0xfe, !PT ;  /* 0x0000004007057812 */ /* 0x000fe400078efe06 */
[----:B------:R-:W-:-:S04]  /*05a0*/  SHF.R.U32.HI R0, RZ, 0xf, R9 ;  /* 0x0000000fff007819 */ /* 0x000fc80000011609 */
[----:B------:R-:W-:Y:S01]  /*05b0*/  LEA.HI R9, R9, R0, RZ, 0x17 ;  /* 0x0000000009097211 */ /* 0x000fe200078fb8ff */
[----:B------:R-:W-:-:S04]  /*05c0*/  IMAD.HI R0, R3, -0x6e5d4c3b, R2 ;  /* 0x91a2b3c503007827 */ /* 0x000fc800078e0202 */
[----:B------:R-:W-:Y:S01]  /*05d0*/  IMAD.HI R2, R5, -0x6e5d4c3b, R4 ;  /* 0x91a2b3c505027827 */ /* 0x000fe200078e0204 */
[----:B------:R-:W-:Y:S02]  /*05e0*/  PRMT R4, R9, 0x9910, RZ ;  /* 0x0000991009047816 */ /* 0x000fe400000000ff */
[----:B------:R-:W-:Y:S02]  /*05f0*/  SHF.R.U32.HI R9, RZ, 0x1f, R0 ;  /* 0x0000001fff097819 */ /* 0x000fe40000011600 */
[----:B------:R-:W-:Y:S02]  /*0600*/  SHF.R.U32.HI R11, RZ, 0x1f, R2 ;  /* 0x0000001fff0b7819 */ /* 0x000fe40000011602 */
[----:B------:R-:W-:Y:S02]  /*0610*/  LEA.HI.SX32 R9, R0, R9, 0x15 ;  /* 0x0000000900097211 */ /* 0x000fe400078faaff */
[----:B------:R-:W-:Y:S01]  /*0620*/  LEA.HI.SX32 R11, R2, R11, 0x15 ;  /* 0x0000000b020b7211 */ /* 0x000fe200078faaff */
[----:B------:R-:W-:Y:S01]  /*0630*/  IMAD R2, R4, 0xc00, RZ ;  /* 0x00000c0004027824 */ /* 0x000fe200078e02ff */
[----:B------:R-:W-:Y:S01]  /*0640*/  SHF.R.U32.HI R4, RZ, 0x2, R17 ;  /* 0x00000002ff047819 */ /* 0x000fe20000011611 */
[----:B------:R-:W-:Y:S01]  /*0650*/  IMAD R9, R9, -0xe10, R3 ;  /* 0xfffff1f009097824 */ /* 0x000fe200078e0203 */
[----:B------:R-:W-:Y:S01]  /*0660*/  LOP3.LUT R0, R17, 0x8, RZ, 0xc0, !PT ;  /* 0x0000000811007812 */ /* 0x000fe200078ec0ff */
[----:B------:R-:W-:-:S02]  /*0670*/  IMAD.MOV R15, RZ, RZ, -R2 ;  /* 0x000000ffff0f7224 */ /* 0x000fc400078e0a02 */
[----:B------:R-:W-:Y:S01]  /*0680*/  IMAD R11, R11, -0xe10, R5 ;  /* 0xfffff1f00b0b7824 */ /* 0x000fe200078e0205 */
[----:B------:R-:W-:Y:S01]  /*0690*/  LOP3.LUT R5, R4, 0x10, RZ, 0xc0, !PT ;  /* 0x0000001004057812 */ /* 0x000fe200078ec0ff */
[----:B------:R-:W-:Y:S01]  /*06a0*/  IMAD.SHL.U32 R2, R17, 0x4, RZ ;  /* 0x0000000411027824 */ /* 0x000fe200078e00ff */
[----:B------:R-:W-:Y:S01]  /*06b0*/  PRMT R15, R15, 0x7710, RZ ;  /* 0x000077100f0f7816 */ /* 0x000fe200000000ff */
[----:B------:R-:W-:Y:S01]  /*06c0*/  IMAD R36, R11, 0xc00, RZ ;  /* 0x00000c000b247824 */ /* 0x000fe200078e02ff */
[C-C-:B------:R-:W-:Y:S01]  /*06d0*/  LOP3.LUT R3, R0.reuse, 0x7, R17.reuse, 0xf8, !PT ;  /* 0x0000000700037812 */ /* 0x140fe200078ef811 */
[----:B------:R-:W-:Y:S01]  /*06e0*/  IMAD.SHL.U32 R0, R0, 0x2, RZ ;  /* 0x0000000200007824 */ /* 0x000fe200078e00ff */
[----:B------:R-:W-:Y:S01]  /*06f0*/  LOP3.LUT R92, R2, 0x10, R17, 0x48, !PT ;  /* 0x00000010025c7812 */ /* 0x000fe200078e4811 */
[----:B------:R-:W-:Y:S01]  /*0700*/  IMAD.IADD R8, R8, 0x1, R15 ;  /* 0x0000000108087824 */ /* 0x000fe200078e020f */
[--C-:B------:R-:W-:Y:S01]  /*0710*/  LOP3.LUT R5, R5, 0xf, R17.reuse, 0xf8, !PT ;  /* 0x0000000f05057812 */ /* 0x100fe200078ef811 */
[----:B------:R-:W-:Y:S01]  /*0720*/  CS2R R10, SRZ ;  /* 0x00000000000a7805 */ /* 0x000fe2000001ff00 */
[----:B------:R-:W-:Y:S01]  /*0730*/  LOP3.LUT R13, R3, 0x10, R4, 0xf8, !PT ;  /* 0x00000010030d7812 */ /* 0x000fe200078ef804 */
[----:B------:R-:W-:Y:S01]  /*0740*/  IMAD.SHL.U32 R3, R17, 0x10, RZ ;  /* 0x0000001011037824 */ /* 0x000fe200078e00ff */
[----:B------:R-:W-:Y:S01]  /*0750*/  PRMT R8, R8, 0x9910, RZ ;  /* 0x0000991008087816 */ /* 0x000fe200000000ff */
[--C-:B------:R-:W-:Y:S01]  /*0760*/  IMAD R89, R5, 0x20, R92.reuse ;  /* 0x0000002005597824 */ /* 0x100fe200078e025c */
[----:B------:R-:W-:Y:S01]  /*0770*/  LOP3.LUT R4, R4, 0x8, RZ, 0xc0, !PT ;  /* 0x0000000804047812 */ /* 0x000fe200078ec0ff */
[----:B------:R-:W-:Y:S01]  /*0780*/  IMAD R92, R13, 0x20, R92 ;  /* 0x000000200d5c7824 */ /* 0x000fe200078e025c */
[----:B------:R-:W-:Y:S01]  /*0790*/  LOP3.LUT R90, R0, 0x10, R2, 0x78, !PT ;  /* 0x00000010005a7812 */ /* 0x000fe200078e7802 */
[----:B------:R-:W-:Y:S01]  /*07a0*/  IMAD.MOV.U32 R5, RZ, RZ, R8 ;  /* 0x000000ffff057224 */ /* 0x000fe200078e0008 */
[----:B------:R-:W-:Y:S01]  /*07b0*/  LOP3.LUT R15, R4, 0x7, R17, 0xf8, !PT ;  /* 0x00000007040f7812 */ /* 0x000fe200078ef811 */
[----:B------:R-:W-:Y:S01]  /*07c0*/  IMAD R4, R9, 0xc00, RZ ;  /* 0x00000c0009047824 */ /* 0x000fe200078e02ff */
[--C-:B------:R-:W-:Y:S01]  /*07d0*/  LOP3.LUT R9, R36, 0x10, R3.reuse, 0xf8, !PT ;  /* 0x0000001024097812 */ /* 0x100fe200078ef803 */
[----:B------:R-:W-:Y:S01]  /*07e0*/  IMAD R2, R5, 0xc00, RZ ;  /* 0x00000c0005027824 */ /* 0x000fe200078e02ff */
[--C-:B------:R-:W-:Y:S01]  /*07f0*/  LOP3.LUT R91, R0, 0x10, R3.reuse, 0x78, !PT ;  /* 0x00000010005b7812 */ /* 0x100fe200078e7803 */
[----:B------:R-:W-:Y:S01]  /*0800*/  IMAD R90, R15, 0x20, R90 ;  /* 0x000000200f5a7824 */ /* 0x000fe200078e025a */
[--C-:B------:R-:W-:Y:S01]  /*0810*/  LOP3.LUT R8, R4, 0x10, R3.reuse, 0xf8, !PT ;  /* 0x0000001004087812 */ /* 0x100fe200078ef803 */
[----:B------:R-:W-:Y:S01]  /*0820*/  CS2R R12, SRZ ;  /* 0x00000000000c7805 */ /* 0x000fe2000001ff00 */
[----:B------:R-:W-:Y:S01]  /*0830*/  LOP3.LUT R3, R2, 0x10, R3, 0xf8, !PT ;  /* 0x0000001002037812 */ /* 0x000fe200078ef803 */
[----:B------:R-:W-:Y:S01]  /*0840*/  IMAD R91, R6, 0x20, R91 ;  /* 0x00000020065b7824 */ /* 0x000fe200078e025b */
[----:B------:R-:W-:Y:S01]  /*0850*/  IADD3 R38, P0, R8, c[0x0][0x160], RZ ;  /* 0x0000580008267a10 */ /* 0x000fe20007f1e0ff */
[----:B------:R-:W-:Y:S01]  /*0860*/  CS2R R14, SRZ ;  /* 0x00000000000e7805 */ /* 0x000fe2000001ff00 */
[----:B------:R-:W-:Y:S01]  /*0870*/  IADD3 R44, P1, R9, c[0x0][0x160], RZ ;  /* 0x00005800092c7a10 */ /* 0x000fe20007f3e0ff */
[----:B------:R-:W-:Y:S01]  /*0880*/  CS2R R16, SRZ ;  /* 0x0000000000107805 */ /* 0x000fe2000001ff00 */
[----:B------:R-:W-:-:S02]  /*0890*/  IADD3 R26, P2, R3, c[0x0][0x168], RZ ;  /* 0x00005a00031a7a10 */ /* 0x000fc40007f5e0ff */
[----:B------:R-:W-:Y:S02]  /*08a0*/  LEA.HI.X.SX32 R39, R8, c[0x0][0x164], 0x1, P0 ;  /* 0x0000590008277a11 */ /* 0x000fe400000f0eff */
[----:B------:R-:W-:Y:S02]  /*08b0*/  LEA.HI.X.SX32 R45, R9, c[0x0][0x164], 0x1, P1 ;  /* 0x00005900092d7a11 */ /* 0x000fe400008f0eff */
[----:B------:R-:W-:Y:S01]  /*08c0*/  LEA.HI.X.SX32 R27, R3, c[0x0][0x16c], 0x1, P2 ;  /* 0x00005b00031b7a11 */ /* 0x000fe200010f0eff */
[----:B------:R1:W-:Y:S01]  /*08d0*/  LDGSTS.E.BYPASS.128 [R91], [R38.64] ;  /* 0x00000000265b7fae */ /* 0x0003e2000b901c44 */
[----:B------:R-:W-:Y:S01]  /*08e0*/  LEA.HI.X.SX32 R5, R4, c[0x0][0x164], 0x1, P0 ;  /* 0x0000590004057a11 */ /* 0x000fe200000f0eff */
[----:B------:R-:W-:Y:S01]  /*08f0*/  IMAD.MOV.U32 R4, RZ, RZ, R38 ;  /* 0x000000ffff047224 */ /* 0x000fe200078e0026 */
[----:B------:R-:W-:Y:S01]  /*0900*/  LEA.HI.X.SX32 R37, R36, c[0x0][0x164], 0x1, P1 ;  /* 0x0000590024257a11 */ /* 0x000fe200008f0eff */
[----:B------:R2:W-:Y:S01]  /*0910*/  LDGSTS.E.BYPASS.128 [R91+0x800], [R44.64] ;  /* 0x008000002c5b7fae */ /* 0x0005e2000b901c44 */
[----:B------:R-:W-:Y:S01]  /*0920*/  IMAD.MOV.U32 R36, RZ, RZ, R44 ;  /* 0x000000ffff247224 */ /* 0x000fe200078e002c */
[----:B------:R-:W-:Y:S01]  /*0930*/  LEA.HI.X.SX32 R3, R2, c[0x0][0x16c], 0x1, P2 ;  /* 0x00005b0002037a11 */ /* 0x000fe200010f0eff */
[----:B------:R-:W-:Y:S01]  /*0940*/  IMAD.MOV.U32 R2, RZ, RZ, R26 ;  /* 0x000000ffff027224 */ /* 0x000fe200078e001a */
[----:B------:R-:W0:Y:S01]  /*0950*/  LDGDEPBAR ;  /* 0x00000000000079af */ /* 0x000e220000000000 */
[----:B------:R-:W-:Y:S01]  /*0960*/  IADD3 R6, P2, R38, 0x40, RZ ;  /* 0x0000004026067810 */ /* 0x000fe20007f5e0ff */
[----:B------:R-:W-:Y:S01]  /*0970*/  CS2R R8, SRZ ;  /* 0x0000000000087805 */ /* 0x000fe2000001ff00 */
[----:B------:R-:W-:Y:S01]  /*0980*/  IADD3 R0, P0, R26, 0x40, RZ ;  /* 0x000000401a007810 */ /* 0x000fe20007f1e0ff */
[----:B------:R3:W-:Y:S02]  /*0990*/  LDGSTS.E.BYPASS.128 [R91+0x2000], [R26.64] ;  /* 0x020000001a5b7fae */ /* 0x0007e4000b901c44 */
[----:B------:R-:W-:-:S02]  /*09a0*/  IMAD.X R85, RZ, RZ, R5, P2 ;  /* 0x000000ffff557224 */ /* 0x000fc400010e0605 */
[----:B------:R-:W0:Y:S04]  /*09b0*/  LDGDEPBAR ;  /* 0x00000000000079af */ /* 0x000e280000000000 */
[----:B------:R-:W-:Y:S01]  /*09c0*/  BAR.SYNC.DEFER_BLOCKING 0x0 ;  /* 0x0000000000007b1d */ /* 0x000fe20000010000 */
[----:B--2---:R-:W-:Y:S01]  /*09d0*/  IADD3 R44, P1, R44, 0x40, RZ ;  /* 0x000000402c2c7810 */ /* 0x004fe20007f3e0ff */
[----:B------:R-:W-:Y:S01]  /*09e0*/  IMAD.X R47, RZ, RZ, R3, P0 ;  /* 0x000000ffff2f7224 */ /* 0x000fe200000e0603 */
[----:B---3--:R-:W-:-:S03]  /*09f0*/  CS2R R26, SRZ ;  /* 0x00000000001a7805 */ /* 0x008fc6000001ff00 */
[----:B------:R-:W-:Y:S01]  /*0a00*/  IMAD.X R45, RZ, RZ, R37, P1 ;  /* 0x000000ffff2d7224 */ /* 0x000fe200008e0625 */
[----:B------:R-:W-:Y:S01]  /*0a10*/  @!PT LDS RZ, [RZ] ;  /* 0x00000000fffff984 */ /* 0x000fe20000000800 */
[----:B------:R-:W-:Y:S01]  /*0a20*/  @!PT LDS RZ, [RZ] ;  /* 0x00000000fffff984 */ /* 0x000fe20000000800 */
[----:B------:R-:W-:Y:S01]  /*0a30*/  @!PT LDS RZ, [RZ] ;  /* 0x00000000fffff984 */ /* 0x000fe20000000800 */
[----:B------:R1:W-:Y:S04]  /*0a40*/  LDGSTS.E.BYPASS.128 [R91+0x1000], [R4.64+0x20] ;  /* 0x01000020045b7fae */ /* 0x0003e8000b901c44 */
[----:B------:R1:W-:Y:S04]  /*0a50*/  LDGSTS.E.BYPASS.128 [R91+0x1800], [R36.64+0x20] ;  /* 0x01800020245b7fae */ /* 0x0003e8000b901c44 */
[----:B------:R-:W0:Y:S04]  /*0a60*/  LDGDEPBAR ;  /* 0x00000000000079af */ /* 0x000e280000000000 */
[----:B------:R1:W-:Y:S04]  /*0a70*/  LDGSTS.E.BYPASS.128 [R91+0x2800], [R2.64+0x20] ;  /* 0x02800020025b7fae */ /* 0x0003e8000b901c44 */
[----:B------:R-:W0:Y:S02]  /*0a80*/  LDGDEPBAR ;  /* 0x00000000000079af */ /* 0x000e240000000000 */
.L_x_0:
[----:B------:R-:W-:-:S04]  /*0a90*/  DEPBAR.LE SB0, 0x2 ;  /* 0x000080800000791a */ /* 0x000fc80000000000 */
[----:B------:R-:W-:Y:S02]  /*0aa0*/  IADD3 R87, R87, 0x1, RZ ;  /* 0x0000000157577810 */ /* 0x000fe40007ffe0ff */
[----:B------:R-:W-:Y:S01]  /*0ab0*/  IADD3 R88, R88, 0x1, RZ ;  /* 0x0000000158587810 */ /* 0x000fe20007ffe0ff */
[----:B------:R-:W-:Y:S01]  /*0ac0*/  BAR.SYNC.DEFER_BLOCKING 0x0 ;  /* 0x0000000000007b1d */ /* 0x000fe20000010000 */
[C---:B------:R-:W-:Y:S02]  /*0ad0*/  ISETP.GE.AND P0, PT, R87.reuse, 0x2, PT ;  /* 0x000000025700780c */ /* 0x040fe40003f06270 */
[----:B------:R-:W-:Y:S02]  /*0ae0*/  ISETP.GE.AND P1, PT, R88, 0x2, PT ;  /* 0x000000025800780c */ /* 0x000fe40003f26270 */
[----:B------:R-:W-:Y:S02]  /*0af0*/  SEL R87, R87, RZ, !P0 ;  /* 0x000000ff57577207 */ /* 0x000fe40004000000 */
[----:B------:R-:W-:-:S02]  /*0b00*/  ISETP.GE.U32.AND P0, PT, R86, 0x5e, PT ;  /* 0x0000005e5600780c */ /* 0x000fc40003f06070 */
[----:B------:R-:W-:Y:S01]  /*0b10*/  SEL R88, R88, RZ, !P1 ;  /* 0x000000ff58587207 */ /* 0x000fe20004800000 */
[C---:B-1----:R-:W-:Y:S01]  /*0b20*/  IMAD R38, R87.reuse, 0x800, R90 ;  /* 0x0000080057267824 */ /* 0x042fe200078e025a */
[----:B------:R-:W-:Y:S01]  /*0b30*/  ISETP.GE.U32.AND.EX P0, PT, R46, RZ, PT, P0 ;  /* 0x000000ff2e00720c */ /* 0x000fe20003f06100 */
[----:B------:R-:W-:-:S03]  /*0b40*/  IMAD R93, R87, 0x1000, R89 ;  /* 0x00001000575d7824 */ /* 0x000fc600078e0259 */
[----:B------:R-:W-:Y:S04]  /*0b50*/  LDSM.16.M88.2 R2, [R38+0x2000] ;  /* 0x002000002602783b */ /* 0x000fe80000000100 */
[----:B------:R-:W-:Y:S04]  /*0b60*/  LDSM.16.M88.2 R4, [R38+0x2200] ;  /* 0x002200002604783b */ /* 0x000fe80000000100 */
[----:B------:R-:W-:Y:S04]  /*0b70*/  LDSM.16.M88.2 R36, [R38+0x2400] ;  /* 0x002400002624783b */ /* 0x000fe80000000100 */
[----:B------:R-:W1:Y:S04]  /*0b80*/  LDSM.16.M88.4 R40, [R93] ;  /* 0x000000005d28783b */ /* 0x000e680000000200 */
[----:B------:R-:W2:Y:S01]  /*0b90*/  LDSM.16.M88.2 R38, [R38+0x2600] ;  /* 0x002600002626783b */ /* 0x000ea20000000100 */
[C---:B-1----:R-:W-:Y:S08]  /*0ba0*/  IMMA.16832.S8.S8.SAT R32, R40.reuse.ROW, R2.COL, R32 ;  /* 0x0000000228207237 */ /* 0x042ff00000445c20 */
[C---:B------:R-:W-:Y:S08]  /*0bb0*/  IMMA.16832.S8.S8.SAT R80, R40.reuse.ROW, R4.COL, R80 ;  /* 0x0000000428507237 */ /* 0x040ff00000445c50 */
[C---:B------:R-:W-:Y:S08]  /*0bc0*/  IMMA.16832.S8.S8.SAT R76, R40.reuse.ROW, R36.COL, R76 ;  /* 0x00000024284c7237 */ /* 0x040ff00000445c4c */
[----:B--2---:R-:W-:Y:S07]  /*0bd0*/  IMMA.16832.S8.S8.SAT R72, R40.ROW, R38.COL, R72 ;  /* 0x0000002628487237 */ /* 0x004fee0000445c48 */
[----:B------:R-:W-:-:S06]  /*0be0*/  IMAD R40, R87, 0x1000, R92 ;  /* 0x0000100057287824 */ /* 0x000fcc00078e025c */
[----:B------:R-:W1:Y:S02]  /*0bf0*/  LDSM.16.M88.4 R40, [R40+0x400] ;  /* 0x000400002828783b */ /* 0x000e640000000200 */
[C---:B-1----:R-:W-:Y:S08]  /*0c00*/  IMMA.16832.S8.S8.SAT R56, R40.reuse.ROW, R2.COL, R56 ;  /* 0x0000000228387237 */ /* 0x042ff00000445c38 */
[C---:B------:R-:W-:Y:S08]  /*0c10*/  IMMA.16832.S8.S8.SAT R60, R40.reuse.ROW, R4.COL, R60 ;  /* 0x00000004283c7237 */ /* 0x040ff00000445c3c */
[C---:B------:R-:W-:Y:S08]  /*0c20*/  IMMA.16832.S8.S8.SAT R64, R40.reuse.ROW, R36.COL, R64 ;  /* 0x0000002428407237 */ /* 0x040ff00000445c40 */
[----:B------:R-:W-:Y:S01]  /*0c30*/  IMMA.16832.S8.S8.SAT R68, R40.ROW, R38.COL, R68 ;  /* 0x0000002628447237 */ /* 0x000fe20000445c44 */
[----:B------:R-:W1:Y:S07]  /*0c40*/  LDSM.16.M88.4 R40, [R93+0x800] ;  /* 0x000800005d28783b */ /* 0x000e6e0000000200 */
[C---:B-1----:R-:W-:Y:S08]  /*0c50*/  IMMA.16832.S8.S8.SAT R28, R40.reuse.ROW, R2.COL, R28 ;  /* 0x00000002281c7237 */ /* 0x042ff00000445c1c */
[C---:B------:R-:W-:Y:S08]  /*0c60*/  IMMA.16832.S8.S8.SAT R12, R40.reuse.ROW, R4.COL, R12 ;  /* 0x00000004280c7237 */ /* 0x040ff00000445c0c */
[C---:B------:R-:W-:Y:S08]  /*0c70*/  IMMA.16832.S8.S8.SAT R52, R40.reuse.ROW, R36.COL, R52 ;  /* 0x0000002428347237 */ /* 0x040ff00000445c34 */
[----:B------:R-:W-:Y:S01]  /*0c80*/  IMMA.16832.S8.S8.SAT R48, R40.ROW, R38.COL, R48 ;  /* 0x0000002628307237 */ /* 0x000fe20000445c30 */
[----:B------:R-:W1:Y:S07]  /*0c90*/  LDSM.16.M88.4 R40, [R93+0xc00] ;  /* 0x000c00005d28783b */ /* 0x000e6e0000000200 */
[C---:B-1----:R-:W-:Y:S07]  /*0ca0*/  IMMA.16832.S8.S8.SAT R16, R40.reuse.ROW, R2.COL, R16 ;  /* 0x0000000228107237 */ /* 0x042fee0000445c10 */
[----:B------:R-:W-:Y:S01]  /*0cb0*/  IMAD.MOV.U32 R2, RZ, RZ, R6 ;  /* 0x000000ffff027224 */ /* 0x000fe200078e0006 */
[----:B------:R-:W-:Y:S01]  /*0cc0*/  IMMA.16832.S8.S8.SAT R8, R40.ROW, R4.COL, R8 ;  /* 0x0000000428087237 */ /* 0x000fe20000445c08 */
[----:B------:R-:W-:Y:S01]  /*0cd0*/  IMAD.MOV.U32 R3, RZ, RZ, R85 ;  /* 0x000000ffff037224 */ /* 0x000fe200078e0055 */
[----:B------:R-:W-:Y:S01]  /*0ce0*/  BAR.SYNC.DEFER_BLOCKING 0x0 ;  /* 0x0000000000007b1d */ /* 0x000fe20000010000 */
[----:B------:R-:W-:-:S04]  /*0cf0*/  IADD3 R6, P3, R6, 0x20, RZ ;  /* 0x0000002006067810 */ /* 0x000fc80007f7e0ff */
[----:B------:R-:W-:Y:S01]  /*0d00*/  IMAD R5, R88, 0x1000, R91 ;  /* 0x0000100058057824 */ /* 0x000fe200078e025b */
[----:B------:R-:W-:Y:S01]  /*0d10*/  IMMA.16832.S8.S8.SAT R20, R40.ROW, R36.COL, R20 ;  /* 0x0000002428147237 */ /* 0x000fe20000445c14 */
[----:B------:R-:W-:-:S06]  /*0d20*/  IMAD.X R85, RZ, RZ, R85, P3 ;  /* 0x000000ffff557224 */ /* 0x000fcc00018e0655 */
[----:B------:R-:W-:Y:S01]  /*0d30*/  IMAD R37, R88, 0x800, R91 ;  /* 0x0000080058257824 */ /* 0x000fe200078e025b */
[----:B------:R-:W-:Y:S01]  /*0d40*/  IMMA.16832.S8.S8.SAT R24, R40.ROW, R38.COL, R24 ;  /* 0x0000002628187237 */ /* 0x000fe20000445c18 */
[----:B------:R-:W-:Y:S01]  /*0d50*/  @!PT LDS RZ, [RZ] ;  /* 0x00000000fffff984 */ /* 0x000fe20000000800 */
[----:B------:R-:W-:Y:S01]  /*0d60*/  @!PT LDS RZ, [RZ] ;  /* 0x00000000fffff984 */ /* 0x000fe20000000800 */
[----:B------:R-:W-:Y:S01]  /*0d70*/  @!PT LDS RZ, [RZ] ;  /* 0x00000000fffff984 */ /* 0x000fe20000000800 */
[----:B------:R1:W-:Y:S04]  /*0d80*/  LDGSTS.E.BYPASS.128 [R5], [R2.64], !P0 ;  /* 0x0000000002057fae */ /* 0x0003e8000c101c44 */
[----:B------:R2:W-:Y:S04]  /*0d90*/  LDGSTS.E.BYPASS.128 [R5+0x800], [R44.64], !P0 ;  /* 0x008000002c057fae */ /* 0x0005e8000c101c44 */
[----:B------:R-:W0:Y:S01]  /*0da0*/  LDGDEPBAR ;  /* 0x00000000000079af */ /* 0x000e220000000000 */
[----:B-1----:R-:W-:Y:S01]  /*0db0*/  IMAD.MOV.U32 R2, RZ, RZ, R0 ;  /* 0x000000ffff027224 */ /* 0x002fe200078e0000 */
[----:B------:R-:W-:Y:S01]  /*0dc0*/  IADD3 R0, P1, R0, 0x20, RZ ;  /* 0x0000002000007810 */ /* 0x000fe20007f3e0ff */
[----:B------:R-:W-:Y:S01]  /*0dd0*/  IMAD.MOV.U32 R3, RZ, RZ, R47 ;  /* 0x000000ffff037224 */ /* 0x000fe200078e002f */
[----:B--2---:R-:W-:-:S03]  /*0de0*/  IADD3 R44, P2, R44, 0x20, RZ ;  /* 0x000000202c2c7810 */ /* 0x004fc60007f5e0ff */
[----:B------:R-:W-:Y:S01]  /*0df0*/  IMAD.X R47, RZ, RZ, R47, P1 ;  /* 0x000000ffff2f7224 */ /* 0x000fe200008e062f */
[----:B------:R1:W-:Y:S01]  /*0e00*/  LDGSTS.E.BYPASS.128 [R37+0x2000], [R2.64], !P0 ;  /* 0x0200000002257fae */ /* 0x0003e2000c101c44 */
[----:B------:R-:W-:Y:S01]  /*0e10*/  IADD3 R86, P0, R86, 0x1, RZ ;  /* 0x0000000156567810 */ /* 0x000fe20007f1e0ff */
[----:B------:R-:W-:Y:S02]  /*0e20*/  IMAD.X R45, RZ, RZ, R45, P2 ;  /* 0x000000ffff2d7224 */ /* 0x000fe400010e062d */
[----:B------:R-:W0:Y:S02]  /*0e30*/  LDGDEPBAR ;  /* 0x00000000000079af */ /* 0x000e240000000000 */
[----:B------:R-:W-:Y:S01]  /*0e40*/  IMAD.X R46, RZ, RZ, R46, P0 ;  /* 0x000000ffff2e7224 */ /* 0x000fe200000e062e */
[----:B------:R-:W-:-:S04]  /*0e50*/  ISETP.NE.U32.AND P0, PT, R86, 0x60, PT ;  /* 0x000000605600780c */ /* 0x000fc80003f05070 */
[----:B------:R-:W-:-:S13]  /*0e60*/  ISETP.NE.AND.EX P0, PT, R46, RZ, PT, P0 ;  /* 0x000000ff2e00720c */ /* 0x000fda0003f05300 */
[----:B-1----:R-:W-:Y:S05]  /*0e70*/  @P0 BRA `(.L_x_0) ;  /* 0xfffffc1000000947 */ /* 0x002fea000383ffff */
[----:B------:R-:W1:Y:S01]  /*0e80*/  S2R R4, SR_TID.X ;  /* 0x0000000000047919 */ /* 0x000e620000002100 */
[----:B------:R-:W-:-:S04]  /*0e90*/  DEPBAR.LE SB0, 0x0 ;  /* 0x000080000000791a */ /* 0x000fc80000000000 */
[--C-:B-1----:R-:W-:Y:S01]  /*0ea0*/  SHF.R.U32.HI R0, RZ, 0x4, R4.reuse ;  /* 0x00000004ff007819 */ /* 0x102fe20000011604 */
[C---:B------:R-:W-:Y:S01]  /*0eb0*/  IMAD.SHL.U32 R37, R4.reuse, 0x10, RZ ;  /* 0x0000001004257824 */ /* 0x040fe200078e00ff */
[----:B------:R-:W-:Y:S01]  /*0ec0*/  SHF.R.U32.HI R41, RZ, 0x2, R4 ;  /* 0x00000002ff297819 */ /* 0x000fe20000011604 */
[----:B------:R-:W-:Y:S01]  /*0ed0*/  IMAD.SHL.U32 R5, R4, 0x4, RZ ;  /* 0x0000000404057824 */ /* 0x000fe200078e00ff */
[----:B------:R-:W-:Y:S01]  /*0ee0*/  SGXT.U32 R0, R0, 0x3 ;  /* 0x000000030000781a */ /* 0x000fe20000000000 */
[----:B------:R-:W-:Y:S01]  /*0ef0*/  IMAD.SHL.U32 R2, R4, 0x2, RZ ;  /* 0x0000000204027824 */ /* 0x000fe200078e00ff */
[----:B------:R-:W-:Y:S02]  /*0f00*/  LOP3.LUT R3, R37, 0xc0, RZ, 0xc0, !PT ;  /* 0x000000c025037812 */ /* 0x000fe400078ec0ff */
[----:B------:R-:W-:Y:S02]  /*0f10*/  LOP3.LUT R84, R84, 0x3c, R5, 0xf8, !PT ;  /* 0x0000003c54547812 */ /* 0x000fe400078ef805 */
[----:B------:R-:W-:-:S02]  /*0f20*/  LOP3.LUT R7, R0, R7, RZ, 0xfc, !PT ;  /* 0x0000000700077212 */ /* 0x000fc400078efcff */
[----:B------:R-:W-:Y:S01]  /*0f30*/  LOP3.LUT R2, R3, 0x6, R2, 0xf8, !PT ;  /* 0x0000000603027812 */ /* 0x000fe200078ef802 */
[----:B------:R-:W-:Y:S01]  /*0f40*/  BAR.SYNC.DEFER_BLOCKING 0x0 ;  /* 0x0000000000007b1d */ /* 0x000fe20000010000 */
[----:B------:R-:W-:Y:S01]  /*0f50*/  ISETP.GE.AND P0, PT, R84, 0xc00, PT ;  /* 0x00000c005400780c */ /* 0x000fe20003f06270 */
[C---:B------:R-:W-:Y:S01]  /*0f60*/  IMAD R84, R7.reuse, 0xc00, R84 ;  /* 0x00000c0007547824 */ /* 0x040fe200078e0254 */
[C---:B------:R-:W-:Y:S02]  /*0f70*/  LOP3.LUT R3, R7.reuse, 0x8, RZ, 0xfc, !PT ;  /* 0x0000000807037812 */ /* 0x040fe400078efcff */
[----:B------:R-:W-:Y:S02]  /*0f80*/  LOP3.LUT R0, R2, 0x500, R37, 0xf8, !PT ;  /* 0x0000050002007812 */ /* 0x000fe400078ef825 */
[----:B------:R-:W-:Y:S02]  /*0f90*/  LOP3.LUT R2, R7, 0x10, RZ, 0xfc, !PT ;  /* 0x0000001007027812 */ /* 0x000fe400078efcff */
[----:B------:R-:W-:-:S02]  /*0fa0*/  ISETP.LT.AND P2, PT, R3, 0xe10, !P0 ;  /* 0x00000e100300780c */ /* 0x000fc40004741270 */
[----:B------:R-:W-:Y:S02]  /*0fb0*/  LOP3.LUT R3, R7, 0x20, RZ, 0xfc, !PT ;  /* 0x0000002007037812 */ /* 0x000fe400078efcff */
[----:B------:R-:W-:Y:S02]  /*0fc0*/  LOP3.LUT R5, R5, 0x1fc, RZ, 0xc0, !PT ;  /* 0x000001fc05057812 */ /* 0x000fe400078ec0ff */
[C---:B------:R-:W-:Y:S02]  /*0fd0*/  LOP3.LUT R6, R7.reuse, 0x18, RZ, 0xfc, !PT ;  /* 0x0000001807067812 */ /* 0x040fe400078efcff */
[----:B------:R-:W-:Y:S02]  /*0fe0*/  ISETP.LT.AND P1, PT, R2, 0xe10, !P0 ;  /* 0x00000e100200780c */ /* 0x000fe40004721270 */
[----:B------:R-:W-:Y:S02]  /*0ff0*/  LOP3.LUT R2, R7, 0x28, RZ, 0xfc, !PT ;  /* 0x0000002807027812 */ /* 0x000fe400078efcff */
[----:B------:R-:W-:-:S02]  /*1000*/  ISETP.LT.AND P5, PT, R3, 0xe10, !P0 ;  /* 0x00000e100300780c */ /* 0x000fc400047a1270 */
[C---:B------:R-:W-:Y:S02]  /*1010*/  LOP3.LUT R3, R5.reuse, 0x200, RZ, 0xfc, !PT ;  /* 0x0000020005037812 */ /* 0x040fe400078efcff */
[----:B------:R-:W-:Y:S02]  /*1020*/  ISETP.LT.AND P6, PT, R6, 0xe10, !P0 ;  /* 0x00000e100600780c */ /* 0x000fe400047c1270 */
[----:B------:R-:W-:Y:S02]  /*1030*/  ISETP.LT.AND P4, PT, R2, 0xe10, !P0 ;  /* 0x00000e100200780c */ /* 0x000fe40004781270 */
[C---:B------:R-:W-:Y:S02]  /*1040*/  LOP3.LUT R6, R5.reuse, 0x400, RZ, 0xfc, !PT ;  /* 0x0000040005067812 */ /* 0x040fe400078efcff */
[----:B------:R-:W-:Y:S02]  /*1050*/  LOP3.LUT R2, R4, 0x70, RZ, 0xc0, !PT ;  /* 0x0000007004027812 */ /* 0x000fe400078ec0ff */
[----:B------:R-:W-:-:S02]  /*1060*/  LOP3.LUT R36, R5, 0x600, RZ, 0xfc, !PT ;  /* 0x0000060005247812 */ /* 0x000fc400078efcff */
[----:B------:R-:W-:Y:S01]  /*1070*/  SHF.R.U32.HI R4, RZ, 0x2, R3 ;  /* 0x00000002ff047819 */ /* 0x000fe20000011603 */
[----:B------:R-:W-:Y:S01]  /*1080*/  IMAD R2, R5, 0x4, R2 ;  /* 0x0000000405027824 */ /* 0x000fe200078e0202 */
[C---:B------:R-:W-:Y:S02]  /*1090*/  LOP3.LUT R3, R0.reuse, 0x200, RZ, 0xfc, !PT ;  /* 0x0000020000037812 */ /* 0x040fe400078efcff */
[----:B------:R-:W-:Y:S02]  /*10a0*/  SHF.R.U32.HI R37, RZ, 0x2, R6 ;  /* 0x00000002ff257819 */ /* 0x000fe40000011606 */
[----:B------:R-:W-:Y:S02]  /*10b0*/  SHF.R.U32.HI R39, RZ, 0x2, R36 ;  /* 0x00000002ff277819 */ /* 0x000fe40000011624 */
[----:B------:R-:W-:Y:S02]  /*10c0*/  LOP3.LUT R6, R0, 0x8, R41, 0xf8, !PT ;  /* 0x0000000800067812 */ /* 0x000fe400078ef829 */
[----:B------:R-:W-:-:S02]  /*10d0*/  SHF.R.U32.HI R0, RZ, 0x2, R0 ;  /* 0x00000002ff007819 */ /* 0x000fc40000011600 */
[----:B------:R-:W-:Y:S02]  /*10e0*/  LOP3.LUT R36, R4, 0xf0, RZ, 0xc0, !PT ;  /* 0x000000f004247812 */ /* 0x000fe400078ec0ff */
[----:B------:R-:W-:Y:S02]  /*10f0*/  SHF.R.U32.HI R4, RZ, 0x2, R3 ;  /* 0x00000002ff047819 */ /* 0x000fe40000011603 */
[----:B------:R-:W-:Y:S01]  /*1100*/  LOP3.LUT R38, R37, 0x170, RZ, 0xc0, !PT ;  /* 0x0000017025267812 */ /* 0x000fe200078ec0ff */
[----:B------:R-:W-:Y:S01]  /*1110*/  IMAD R3, R5, 0x4, R36 ;  /* 0x0000000405037824 */ /* 0x000fe200078e0224 */
[----:B------:R-:W-:Y:S02]  /*1120*/  LOP3.LUT R40, R39, 0x1f0, RZ, 0xc0, !PT ;  /* 0x000001f027287812 */ /* 0x000fe400078ec0ff */
[----:B------:R-:W-:Y:S02]  /*1130*/  LOP3.LUT R37, R0, 0x170, RZ, 0xc0, !PT ;  /* 0x0000017000257812 */ /* 0x000fe400078ec0ff */
[----:B------:R-:W-:Y:S01]  /*1140*/  LOP3.LUT R39, R4, 0x1f0, RZ, 0xc0, !PT ;  /* 0x000001f004277812 */ /* 0x000fe200078ec0ff */
[----:B------:R-:W-:Y:S01]  /*1150*/  IMAD R4, R5, 0x4, R38 ;  /* 0x0000000405047824 */ /* 0x000fe200078e0226 */
[----:B------:R-:W-:Y:S01]  /*1160*/  ISETP.LT.AND P3, PT, R7, 0xe10, !P0 ;  /* 0x00000e100700780c */ /* 0x000fe20004761270 */
[----:B------:R-:W-:-:S02]  /*1170*/  IMAD R0, R5, 0x4, R40 ;  /* 0x0000000405007824 */ /* 0x000fc400078e0228 */
[C---:B------:R-:W-:Y:S02]  /*1180*/  IMAD R5, R6.reuse, 0x4, R37 ;  /* 0x0000000406057824 */ /* 0x040fe400078e0225 */
[----:B------:R-:W-:-:S03]  /*1190*/  IMAD R6, R6, 0x4, R39 ;  /* 0x0000000406067824 */ /* 0x000fc600078e0227 */
[----:B------:R-:W-:Y:S04]  /*11a0*/  STS.64 [R5], R32 ;  /* 0x0000002005007388 */ /* 0x000fe80000000a00 */
[----:B------:R-:W-:Y:S04]  /*11b0*/  STS.64 [R6+0x800], R34 ;  /* 0x0008002206007388 */ /* 0x000fe80000000a00 */
[----:B------:R-:W-:Y:S04]  /*11c0*/  STS.64 [R5+0x40], R80 ;  /* 0x0000405005007388 */ /* 0x000fe80000000a00 */
[----:B------:R-:W-:Y:S04]  /*11d0*/  STS.64 [R6+0x840], R82 ;  /* 0x0008405206007388 */ /* 0x000fe80000000a00 */
[----:B------:R-:W-:Y:S04]  /*11e0*/  STS.64 [R5+0x80], R76 ;  /* 0x0000804c05007388 */ /* 0x000fe80000000a00 */
[----:B------:R-:W-:Y:S04]  /*11f0*/  STS.64 [R6+0x880], R78 ;  /* 0x0008804e06007388 */ /* 0x000fe80000000a00 */
[----:B------:R-:W-:Y:S04]  /*1200*/  STS.64 [R5+0xc0], R72 ;  /* 0x0000c04805007388 */ /* 0x000fe80000000a00 */
[----:B------:R-:W-:Y:S04]  /*1210*/  STS.64 [R6+0x8c0], R74 ;  /* 0x0008c04a06007388 */ /* 0x000fe80000000a00 */
[----:B------:R-:W-:Y:S06]  /*1220*/  BAR.SYNC.DEFER_BLOCKING 0x0 ;  /* 0x0000000000007b1d */ /* 0x000fec0000010000 */
[----:B------:R-:W1:Y:S04]  /*1230*/  LDS.128 R44, [R2] ;  /* 0x00000000022c7984 */ /* 0x000e680000000c00 */
[----:B------:R-:W2:Y:S04]  /*1240*/  LDS.128 R40, [R3+0x800] ;  /* 0x0008000003287984 */ /* 0x000ea80000000c00 */
[----:B------:R-:W3:Y:S04]  /*1250*/  LDS.128 R36, [R4+0x1000] ;  /* 0x0010000004247984 */ /* 0x000ee80000000c00 */
[----:B------:R-:W4:Y:S04]  /*1260*/  LDS.128 R32, [R0+0x1800] ;  /* 0x0018000000207984 */ /* 0x000f280000000c00 */
[----:B------:R-:W-:Y:S06]  /*1270*/  BAR.SYNC.DEFER_BLOCKING 0x0 ;  /* 0x0000000000007b1d */ /* 0x000fec0000010000 */
        /* <DEDUP_REMOVED lines=10> */
[----:B------:R-:W1:Y:S04]  /*1320*/  LDS.128 R72, [R3+0x800] ;  /* 0x0008000003487984 */ /* 0x000e680000000c00 */
[----:B------:R-:W1:Y:S04]  /*1330*/  LDS.128 R76, [R4+0x1000] ;  /* 0x00100000044c7984 */ /* 0x000e680000000c00 */
[----:B------:R-:W1:Y:S04]  /*1340*/  LDS.128 R56, [R0+0x1800] ;  /* 0x0018000000387984 */ /* 0x000e680000000c00 */
[----:B------:R-:W-:Y:S06]  /*1350*/  BAR.SYNC.DEFER_BLOCKING 0x0 ;  /* 0x0000000000007b1d */ /* 0x000fec0000010000 */
[----:B------:R-:W-:Y:S04]  /*1360*/  STS.64 [R5], R28 ;  /* 0x0000001c05007388 */ /* 0x000fe80000000a00 */
[----:B------:R-:W-:Y:S04]  /*1370*/  STS.64 [R6+0x800], R30 ;  /* 0x0008001e06007388 */ /* 0x000fe80000000a00 */
[----:B------:R1:W-:Y:S04]  /*1380*/  STS.64 [R5+0x40], R12 ;  /* 0x0000400c05007388 */ /* 0x0003e80000000a00 */
[----:B------:R2:W-:Y:S04]  /*1390*/  STS.64 [R6+0x840], R14 ;  /* 0x0008400e06007388 */ /* 0x0005e80000000a00 */
[----:B------:R-:W-:Y:S04]  /*13a0*/  STS.64 [R5+0x80], R52 ;  /* 0x0000803405007388 */ /* 0x000fe80000000a00 */
[----:B------:R-:W-:Y:S01]  /*13b0*/  STS.64 [R6+0x880], R54 ;  /* 0x0008803606007388 */ /* 0x000fe20000000a00 */
[----:B-1----:R-:W-:Y:S01]  /*13c0*/  IMAD.MOV.U32 R13, RZ, RZ, 0x4 ;  /* 0x00000004ff0d7424 */ /* 0x002fe200078e00ff */
[----:B------:R-:W-:-:S02]  /*13d0*/  LOP3.LUT R12, R7, 0x30, RZ, 0xfc, !PT ;  /* 0x00000030070c7812 */ /* 0x000fc400078efcff */
[----:B------:R1:W-:Y:S01]  /*13e0*/  STS.64 [R5+0xc0], R48 ;  /* 0x0000c03005007388 */ /* 0x0003e20000000a00 */
[----:B--2---:R-:W-:-:S03]  /*13f0*/  IMAD.WIDE R14, R84, R13, c[0x0][0x170] ;  /* 0x00005c00540e7625 */ /* 0x004fc600078e020d */
[----:B------:R-:W-:Y:S04]  /*1400*/  STS.64 [R6+0x8c0], R50 ;  /* 0x0008c03206007388 */ /* 0x000fe80000000a00 */
[----:B------:R-:W-:Y:S01]  /*1410*/  BAR.SYNC.DEFER_BLOCKING 0x0 ;  /* 0x0000000000007b1d */ /* 0x000fe20000010000 */
[----:B-1----:R-:W-:-:S05]  /*1420*/  IADD3 R48, R84, 0x6000, RZ ;  /* 0x0000600054307810 */ /* 0x002fca0007ffe0ff */
[----:B------:R-:W1:Y:S04]  /*1430*/  LDS.128 R60, [R2] ;  /* 0x00000000023c7984 */ /* 0x000e680000000c00 */
[----:B------:R-:W2:Y:S04]  /*1440*/  LDS.128 R64, [R3+0x800] ;  /* 0x0008000003407984 */ /* 0x000ea80000000c00 */
[----:B------:R-:W1:Y:S04]  /*1450*/  LDS.128 R68, [R4+0x1000] ;  /* 0x0010000004447984 */ /* 0x000e680000000c00 */
[----:B------:R-:W1:Y:S04]  /*1460*/  LDS.128 R28, [R0+0x1800] ;  /* 0x00180000001c7984 */ /* 0x000e680000000c00 */
[----:B------:R-:W-:Y:S06]  /*1470*/  BAR.SYNC.DEFER_BLOCKING 0x0 ;  /* 0x0000000000007b1d */ /* 0x000fec0000010000 */
[----:B------:R1:W-:Y:S04]  /*1480*/  STS.64 [R5], R16 ;  /* 0x0000001005007388 */ /* 0x0003e80000000a00 */
[----:B------:R-:W-:Y:S04]  /*1490*/  STS.64 [R6+0x800], R18 ;  /* 0x0008001206007388 */ /* 0x000fe80000000a00 */
[----:B------:R2:W-:Y:S04]  /*14a0*/  STS.64 [R5+0x40], R8 ;  /* 0x0000400805007388 */ /* 0x0005e80000000a00 */
[----:B------:R3:W-:Y:S01]  /*14b0*/  STS.64 [R6+0x840], R10 ;  /* 0x0008400a06007388 */ /* 0x0007e20000000a00 */
[----:B-1----:R-:W-:-:S03]  /*14c0*/  IADD3 R16, R84, 0x12000, RZ ;  /* 0x0001200054107810 */ /* 0x002fc60007ffe0ff */
[----:B------:R-:W-:Y:S04]  /*14d0*/  STS.64 [R5+0x80], R20 ;  /* 0x0000801405007388 */ /* 0x000fe80000000a00 */
[----:B------:R-:W-:Y:S01]  /*14e0*/  STS.64 [R6+0x880], R22 ;  /* 0x0008801606007388 */ /* 0x000fe20000000a00 */
[----:B--2---:R-:W-:-:S03]  /*14f0*/  IMAD.WIDE R8, R48, R13, c[0x0][0x170] ;  /* 0x00005c0030087625 */ /* 0x004fc600078e020d */
[----:B------:R1:W-:Y:S01]  /*1500*/  STS.64 [R5+0xc0], R24 ;  /* 0x0000c01805007388 */ /* 0x0003e20000000a00 */
[----:B---3--:R-:W-:-:S03]  /*1510*/  LOP3.LUT R10, R7, 0x38, RZ, 0xfc, !PT ;  /* 0x00000038070a7812 */ /* 0x008fc600078efcff */
[----:B------:R2:W-:Y:S04]  /*1520*/  STS.64 [R6+0x8c0], R26 ;  /* 0x0008c01a06007388 */ /* 0x0005e80000000a00 */
[----:B------:R-:W-:Y:S01]  /*1530*/  BAR.SYNC.DEFER_BLOCKING 0x0 ;  /* 0x0000000000007b1d */ /* 0x000fe20000010000 */
[C---:B-1----:R-:W-:Y:S01]  /*1540*/  LOP3.LUT R5, R7.reuse, 0x48, RZ, 0xfc, !PT ;  /* 0x0000004807057812 */ /* 0x042fe200078efcff */
[----:B--2---:R-:W-:Y:S01]  /*1550*/  IMAD.WIDE R26, R16, R13, c[0x0][0x170] ;  /* 0x00005c00101a7625 */ /* 0x004fe200078e020d */
[----:B------:R-:W-:-:S03]  /*1560*/  LOP3.LUT R6, R7, 0x40, RZ, 0xfc, !PT ;  /* 0x0000004007067812 */ /* 0x000fc600078efcff */
[----:B------:R1:W-:Y:S01]  /*1570*/  @P3 STG.E.128 [R14.64], R44 ;  /* 0x0000002c0e003986 */ /* 0x0003e2000c101d04 */
[----:B------:R-:W-:Y:S02]  /*1580*/  ISETP.LT.AND P3, PT, R12, 0xe10, !P0 ;  /* 0x00000e100c00780c */ /* 0x000fe40004761270 */
[----:B------:R-:W-:Y:S01]  /*1590*/  IADD3 R12, R84, 0xc000, RZ ;  /* 0x0000c000540c7810 */ /* 0x000fe20007ffe0ff */
[----:B------:R-:W-:Y:S01]  /*15a0*/  @P2 STG.E.128 [R8.64], R40 ;  /* 0x0000002808002986 */ /* 0x000fe2000c101d04 */
[----:B------:R-:W-:Y:S02]  /*15b0*/  ISETP.LT.AND P2, PT, R10, 0xe10, !P0 ;  /* 0x00000e100a00780c */ /* 0x000fe40004741270 */
[----:B------:R-:W-:Y:S01]  /*15c0*/  IADD3 R10, R84, 0x18000, RZ ;  /* 0x00018000540a7810 */ /* 0x000fe20007ffe0ff */
[----:B------:R-:W-:Y:S01]  /*15d0*/  LDS.128 R16, [R3+0x800] ;  /* 0x0008000003107984 */ /* 0x000fe20000000c00 */
[----:B------:R-:W-:Y:S01]  /*15e0*/  IMAD.WIDE R24, R12, R13, c[0x0][0x170] ;  /* 0x00005c000c187625 */ /* 0x000fe200078e020d */
[----:B------:R-:W-:-:S02]  /*15f0*/  IADD3 R12, R84, 0x24000, RZ ;  /* 0x00024000540c7810 */ /* 0x000fc40007ffe0ff */
[----:B------:R2:W-:Y:S04]  /*1600*/  LDS.128 R20, [R4+0x1000] ;  /* 0x0010000004147984 */ /* 0x0005e80000000c00 */
[----:B------:R-:W-:Y:S01]  /*1610*/  @P1 STG.E.128 [R24.64], R36 ;  /* 0x0000002418001986 */ /* 0x000fe2000c101d04 */
[----:B------:R-:W-:Y:S01]  /*1620*/  ISETP.LT.AND P1, PT, R6, 0xe10, !P0 ;  /* 0x00000e100600780c */ /* 0x000fe20004721270 */
[----:B-1----:R-:W-:Y:S01]  /*1630*/  IMAD.WIDE R14, R10, R13, c[0x0][0x170] ;  /* 0x00005c000a0e7625 */ /* 0x002fe200078e020d */
[C---:B------:R-:W-:Y:S01]  /*1640*/  IADD3 R6, R84.reuse, 0x1e000, RZ ;  /* 0x0001e00054067810 */ /* 0x040fe20007ffe0ff */
[----:B------:R1:W3:Y:S01]  /*1650*/  LDS.128 R8, [R2] ;  /* 0x0000000002087984 */ /* 0x0002e20000000c00 */
[----:B--2---:R-:W-:-:S03]  /*1660*/  IADD3 R4, R84, 0x36000, RZ ;  /* 0x0003600054047810 */ /* 0x004fc60007ffe0ff */
[----:B----4-:R2:W-:Y:S01]  /*1670*/  @P6 STG.E.128 [R26.64], R32 ;  /* 0x000000201a006986 */ /* 0x0105e2000c101d04 */
[----:B------:R-:W-:Y:S02]  /*1680*/  ISETP.LT.AND P6, PT, R5, 0xe10, !P0 ;  /* 0x00000e100500780c */ /* 0x000fe400047c1270 */
[----:B------:R-:W-:Y:S01]  /*1690*/  LOP3.LUT R5, R7, 0x50, RZ, 0xfc, !PT ;  /* 0x0000005007057812 */ /* 0x000fe200078efcff */
[----:B------:R4:W-:Y:S01]  /*16a0*/  @P5 STG.E.128 [R14.64], R80 ;  /* 0x000000500e005986 */ /* 0x0009e2000c101d04 */
[----:B-1----:R-:W-:Y:S02]  /*16b0*/  IADD3 R2, R84, 0x30000, RZ ;  /* 0x0003000054027810 */ /* 0x002fe40007ffe0ff */
[----:B------:R-:W-:Y:S02]  /*16c0*/  ISETP.LT.AND P5, PT, R5, 0xe10, !P0 ;  /* 0x00000e100500780c */ /* 0x000fe400047a1270 */
[C---:B------:R-:W-:Y:S01]  /*16d0*/  LOP3.LUT R5, R7.reuse, 0x60, RZ, 0xfc, !PT ;  /* 0x0000006007057812 */ /* 0x040fe200078efcff */
[----:B------:R-:W-:Y:S01]  /*16e0*/  IMAD.WIDE R24, R6, R13, c[0x0][0x170] ;  /* 0x00005c0006187625 */ /* 0x000fe200078e020d */
[----:B------:R-:W-:-:S03]  /*16f0*/  LOP3.LUT R6, R7, 0x58, RZ, 0xfc, !PT ;  /* 0x0000005807067812 */ /* 0x000fc600078efcff */
[-C--:B------:R-:W-:Y:S01]  /*1700*/  IMAD.WIDE R2, R2, R13.reuse, c[0x0][0x170] ;  /* 0x00005c0002027625 */ /* 0x080fe200078e020d */
[----:B------:R1:W-:Y:S01]  /*1710*/  @P4 STG.E.128 [R24.64], R72 ;  /* 0x0000004818004986 */ /* 0x0003e2000c101d04 */
[----:B------:R-:W-:Y:S02]  /*1720*/  ISETP.LT.AND P4, PT, R6, 0xe10, !P0 ;  /* 0x00000e100600780c */ /* 0x000fe40004781270 */
[----:B--2---:R-:W-:Y:S02]  /*1730*/  IADD3 R26, R84, 0x2a000, RZ ;  /* 0x0002a000541a7810 */ /* 0x004fe40007ffe0ff */
[C---:B------:R-:W-:Y:S01]  /*1740*/  LOP3.LUT R6, R7.reuse, 0x70, RZ, 0xfc, !PT ;  /* 0x0000007007067812 */ /* 0x040fe200078efcff */
[-C--:B----4-:R-:W-:Y:S01]  /*1750*/  IMAD.WIDE R14, R12, R13.reuse, c[0x0][0x170] ;  /* 0x00005c000c0e7625 */ /* 0x090fe200078e020d */
[C---:B------:R-:W-:Y:S02]  /*1760*/  LOP3.LUT R12, R7.reuse, 0x68, RZ, 0xfc, !PT ;  /* 0x00000068070c7812 */ /* 0x040fe400078efcff */
[----:B------:R-:W-:Y:S01]  /*1770*/  LOP3.LUT R7, R7, 0x78, RZ, 0xfc, !PT ;  /* 0x0000007807077812 */ /* 0x000fe200078efcff */
[----:B------:R-:W-:Y:S01]  /*1780*/  IMAD.WIDE R26, R26, R13, c[0x0][0x170] ;  /* 0x00005c001a1a7625 */ /* 0x000fe200078e020d */
[----:B------:R2:W-:Y:S01]  /*1790*/  @P3 STG.E.128 [R14.64], R76 ;  /* 0x0000004c0e003986 */ /* 0x0005e2000c101d04 */
[----:B------:R-:W-:-:S02]  /*17a0*/  ISETP.LT.AND P3, PT, R5, 0xe10, !P0 ;  /* 0x00000e100500780c */ /* 0x000fc40004761270 */
[----:B------:R-:W-:Y:S01]  /*17b0*/  IMAD.WIDE R4, R4, R13, c[0x0][0x170] ;  /* 0x00005c0004047625 */ /* 0x000fe200078e020d */
[----:B------:R4:W-:Y:S01]  /*17c0*/  @P2 STG.E.128 [R26.64], R56 ;  /* 0x000000381a002986 */ /* 0x0009e2000c101d04 */
[----:B------:R-:W-:Y:S02]  /*17d0*/  ISETP.LT.AND P2, PT, R12, 0xe10, !P0 ;  /* 0x00000e100c00780c */ /* 0x000fe40004741270 */
[----:B------:R-:W-:Y:S01]  /*17e0*/  IADD3 R12, R84, 0x48000, RZ ;  /* 0x00048000540c7810 */ /* 0x000fe20007ffe0ff */
[----:B------:R3:W-:Y:S01]  /*17f0*/  @P1 STG.E.128 [R2.64], R60 ;  /* 0x0000003c02001986 */ /* 0x0007e2000c101d04 */
[----:B------:R-:W-:Y:S02]  /*1800*/  ISETP.LT.AND P1, PT, R6, 0xe10, !P0 ;  /* 0x00000e100600780c */ /* 0x000fe40004721270 */
[----:B------:R-:W-:Y:S01]  /*1810*/  IADD3 R6, R84, 0x3c000, RZ ;  /* 0x0003c00054067810 */ /* 0x000fe20007ffe0ff */
[----:B------:R3:W-:Y:S01]  /*1820*/  @P6 STG.E.128 [R4.64], R64 ;  /* 0x0000004004006986 */ /* 0x0007e2000c101d04 */
[----:B------:R-:W-:-:S02]  /*1830*/  ISETP.LT.AND P0, PT, R7, 0xe10, !P0 ;  /* 0x00000e100700780c */ /* 0x000fc40004701270 */
[----:B-1----:R-:W-:Y:S01]  /*1840*/  IADD3 R24, R84, 0x4e000, RZ ;  /* 0x0004e00054187810 */ /* 0x002fe20007ffe0ff */
[----:B------:R-:W-:Y:S01]  /*1850*/  IMAD.WIDE R6, R6, R13, c[0x0][0x170] ;  /* 0x00005c0006067625 */ /* 0x000fe200078e020d */
[----:B--2---:R-:W-:-:S03]  /*1860*/  IADD3 R14, R84, 0x42000, RZ ;  /* 0x00042000540e7810 */ /* 0x004fc60007ffe0ff */
[-C--:B------:R-:W-:Y:S01]  /*1870*/  IMAD.WIDE R24, R24, R13.reuse, c[0x0][0x170] ;  /* 0x00005c0018187625 */ /* 0x080fe200078e020d */
[----:B------:R1:W-:Y:S01]  /*1880*/  @P5 STG.E.128 [R6.64], R68 ;  /* 0x0000004406005986 */ /* 0x0003e2000c101d04 */
[----:B----4-:R-:W-:Y:S02]  /*1890*/  IADD3 R26, R84, 0x54000, RZ ;  /* 0x00054000541a7810 */ /* 0x010fe40007ffe0ff */
[----:B------:R-:W-:-:S04]  /*18a0*/  IMAD.WIDE R14, R14, R13, c[0x0][0x170] ;  /* 0x00005c000e0e7625 */ /* 0x000fc800078e020d */
[-C--:B---3--:R-:W-:Y:S01]  /*18b0*/  IMAD.WIDE R2, R12, R13.reuse, c[0x0][0x170] ;  /* 0x00005c000c027625 */ /* 0x088fe200078e020d */
[----:B------:R1:W-:Y:S03]  /*18c0*/  @P4 STG.E.128 [R14.64], R28 ;  /* 0x0000001c0e004986 */ /* 0x0003e6000c101d04 */
[----:B------:R-:W-:Y:S01]  /*18d0*/  IMAD.WIDE R26, R26, R13, c[0x0][0x170] ;  /* 0x00005c001a1a7625 */ /* 0x000fe200078e020d */
[----:B------:R1:W-:Y:S04]  /*18e0*/  @P3 STG.E.128 [R2.64], R8 ;  /* 0x0000000802003986 */ /* 0x0003e8000c101d04 */
[----:B------:R1:W-:Y:S04]  /*18f0*/  @P2 STG.E.128 [R24.64], R16 ;  /* 0x0000001018002986 */ /* 0x0003e8000c101d04 */
[----:B------:R1:W-:Y:S01]  /*1900*/  @P1 STG.E.128 [R26.64], R20 ;  /* 0x000000141a001986 */ /* 0x0003e2000c101d04 */
[----:B------:R-:W-:Y:S05]  /*1910*/  @!P0 EXIT ;  /* 0x000000000000894d */ /* 0x000fea0003800000 */
[----:B-1----:R-:W1:Y:S01]  /*1920*/  LDS.128 R4, [R0+0x1800] ;  /* 0x0018000000047984 */ /* 0x002e620000000c00 */
[----:B------:R-:W-:-:S05]  /*1930*/  IADD3 R2, R84, 0x5a000, RZ ;  /* 0x0005a00054027810 */ /* 0x000fca0007ffe0ff */
[----:B------:R-:W-:-:S05]  /*1940*/  IMAD.WIDE R2, R2, R13, c[0x0][0x170] ;  /* 0x00005c0002027625 */ /* 0x000fca00078e020d */
[----:B-1----:R-:W-:Y:S01]  /*1950*/  STG.E.128 [R2.64], R4 ;  /* 0x0000000402007986 */ /* 0x002fe2000c101d04 */
[----:B------:R-:W-:Y:S05]  /*1960*/  EXIT ;  /* 0x000000000000794d */ /* 0x000fea0003800000 */
.L_x_1:
[----:B------:R-:W-:-:S00]  /*1970*/  BRA `(.L_x_1) ;  /* 0xfffffff000007947 */ /* 0x000fc0000383ffff */
[----:B------:R-:W-:-:S00]  /*1980*/  NOP ;  /* 0x0000000000007918 */ /* 0x000fc00000000000 */
[----:B------:R-:W-:-:S00]  /*1990*/  NOP ;  /* 0x0000000000007918 */ /* 0x000fc00000000000 */
[----:B------:R-:W-:-:S00]  /*19a0*/  NOP ;  /* 0x0000000000007918 */ /* 0x000fc00000000000 */
[----:B------:R-:W-:-:S00]  /*19b0*/  NOP ;  /* 0x0000000000007918 */ /* 0x000fc00000000000 */
[----:B------:R-:W-:-:S00]  /*19c0*/  NOP ;  /* 0x0000000000007918 */ /* 0x000fc00000000000 */
[----:B------:R-:W-:-:S00]  /*19d0*/  NOP ;  /* 0x0000000000007918 */ /* 0x000fc00000000000 */
[----:B------:R-:W-:-:S00]  /*19e0*/  NOP ;  /* 0x0000000000007918 */ /* 0x000fc00000000000 */
[----:B------:R-:W-:-:S00]  /*19f0*/  NOP ;  /* 0x0000000000007918 */ /* 0x000fc00000000000 */
.L_x_2:


//--------------------- .nv.shared.triton_mm      --------------------------
	.section	.nv.shared.triton_mm,"aw",@nobits
	.sectionflags	@""
	.align	16
